//
// Generated by NVIDIA NVVM Compiler
//
// Compiler Build ID: CL-36424714
// Cuda compilation tools, release 13.0, V13.0.88
// Based on NVVM 20.0.0
//

.version 9.0
.target sm_100
.address_size 64

	// .globl	_Z13dotProductGPUPfS_S_i
// _ZZ13dotProductGPUPfS_S_iE7tempSum has been demoted

.visible .entry _Z13dotProductGPUPfS_S_i(
	.param .u64 .ptr .align 1 _Z13dotProductGPUPfS_S_i_param_0,
	.param .u64 .ptr .align 1 _Z13dotProductGPUPfS_S_i_param_1,
	.param .u64 .ptr .align 1 _Z13dotProductGPUPfS_S_i_param_2,
	.param .u32 _Z13dotProductGPUPfS_S_i_param_3
)
{
	.reg .pred 	%p<13>;
	.reg .b32 	%r<23>;
	.reg .b32 	%f<11>;
	.reg .b64 	%rd<12>;
	// demoted variable
	.shared .align 4 .b8 _ZZ13dotProductGPUPfS_S_iE7tempSum[800];
	ld.param.u64 	%rd2, [_Z13dotProductGPUPfS_S_i_param_0];
	ld.param.u64 	%rd3, [_Z13dotProductGPUPfS_S_i_param_1];
	ld.param.u64 	%rd4, [_Z13dotProductGPUPfS_S_i_param_2];
	ld.param.u32 	%r9, [_Z13dotProductGPUPfS_S_i_param_3];
	mov.u32 	%r1, %tid.x;
	mov.u32 	%r10, %ctaid.x;
	mov.u32 	%r22, %ntid.x;
	mad.lo.s32 	%r3, %r10, %r22, %r1;
	setp.ge.s32 	%p1, %r3, %r9;
	shl.b32 	%r11, %r1, 2;
	mov.u32 	%r12, _ZZ13dotProductGPUPfS_S_iE7tempSum;
	add.s32 	%r4, %r12, %r11;
	@%p1 bra 	$L__BB0_2;
	cvta.to.global.u64 	%rd5, %rd2;
	cvta.to.global.u64 	%rd6, %rd3;
	mul.wide.s32 	%rd7, %r3, 4;
	add.s64 	%rd8, %rd5, %rd7;
	ld.global.f32 	%f1, [%rd8];
	add.s64 	%rd9, %rd6, %rd7;
	ld.global.f32 	%f2, [%rd9];
	mul.f32 	%f3, %f1, %f2;
	st.shared.f32 	[%r4], %f3;
$L__BB0_2:
	bar.sync 	0;
	setp.lt.u32 	%p2, %r22, 2;
	@%p2 bra 	$L__BB0_13;
	cvta.to.global.u64 	%rd10, %rd4;
	mul.wide.s32 	%rd11, %r3, 4;
	add.s64 	%rd1, %rd10, %rd11;
$L__BB0_4:
	and.b32  	%r13, %r22, 1;
	setp.eq.b32 	%p3, %r13, 1;
	not.pred 	%p4, %p3;
	@%p4 bra 	$L__BB0_8;
	setp.ne.s32 	%p5, %r1, 0;
	add.s32 	%r14, %r22, %r3;
	setp.gt.s32 	%p6, %r14, %r9;
	or.pred  	%p7, %p5, %p6;
	@%p7 bra 	$L__BB0_7;
	ld.shared.f32 	%f4, [_ZZ13dotProductGPUPfS_S_iE7tempSum];
	shl.b32 	%r16, %r22, 2;
	add.s32 	%r17, %r12, %r16;
	ld.shared.f32 	%f5, [%r17+-4];
	add.f32 	%f6, %f4, %f5;
	st.shared.f32 	[_ZZ13dotProductGPUPfS_S_iE7tempSum], %f6;
$L__BB0_7:
	add.s32 	%r22, %r22, -1;
$L__BB0_8:
	shr.u32 	%r8, %r22, 1;
	setp.ge.u32 	%p8, %r1, %r8;
	add.s32 	%r18, %r8, %r3;
	setp.ge.s32 	%p9, %r18, %r9;
	or.pred  	%p10, %p8, %p9;
	@%p10 bra 	$L__BB0_10;
	ld.shared.f32 	%f7, [%r4];
	shl.b32 	%r19, %r8, 2;
	add.s32 	%r20, %r4, %r19;
	ld.shared.f32 	%f8, [%r20];
	add.f32 	%f9, %f7, %f8;
	st.shared.f32 	[%r4], %f9;
$L__BB0_10:
	setp.ne.s32 	%p11, %r1, 0;
	bar.sync 	0;
	@%p11 bra 	$L__BB0_12;
	ld.shared.f32 	%f10, [_ZZ13dotProductGPUPfS_S_iE7tempSum];
	st.global.f32 	[%rd1], %f10;
$L__BB0_12:
	setp.gt.u32 	%p12, %r22, 3;
	mov.u32 	%r22, %r8;
	@%p12 bra 	$L__BB0_4;
$L__BB0_13:
	ret;

}


// ===== COMPILED SASS (sm_100) =====

	.target	sm_100

	.elftype	@"ET_EXEC"


//--------------------- .note.nv.tkinfo           --------------------------
	.section	.note.nv.tkinfo,"",@"SHT_NOTE"
	.sectionflags	@"SHF_NOTE_NV_TKINFO"
	.tkinfo
        /*0018*/ 	.word	0x00000002
        /*0030*/ 	.string	""
        /*0030*/ 	.string	"ptxas"
        /*0030*/ 	.string	"Cuda compilation tools, release 13.0, V13.0.88"
        /*0030*/ 	.string	"Build cuda_13.0.r13.0/compiler.36424714_0"
        /*0030*/ 	.string	"-arch sm_100 -m 64 "



//--------------------- .note.nv.cuinfo           --------------------------
	.section	.note.nv.cuinfo,"",@"SHT_NOTE"
	.sectionflags	@"SHF_NOTE_NV_CUINFO"
        /*0018*/ 	.short	0x0002
        /*001a*/ 	.short	0x0064
        /*001c*/ 	.short	0x0082
	.zero		2


//--------------------- .nv.info                  --------------------------
	.section	.nv.info,"",@"SHT_CUDA_INFO"
	.align	4


	//----- nvinfo : EIATTR_REGCOUNT
	.align		4
        /*0000*/ 	.byte	0x04, 0x2f
        /*0002*/ 	.short	(.L_1 - .L_0)
	.align		4
.L_0:
        /*0004*/ 	.word	index@(_Z13dotProductGPUPfS_S_i)
        /*0008*/ 	.word	0x0000000f


	//----- nvinfo : EIATTR_FRAME_SIZE
	.align		4
.L_1:
        /*000c*/ 	.byte	0x04, 0x11
        /*000e*/ 	.short	(.L_3 - .L_2)
	.align		4
.L_2:
        /*0010*/ 	.word	index@(_Z13dotProductGPUPfS_S_i)
        /*0014*/ 	.word	0x00000000


	//----- nvinfo : EIATTR_MIN_STACK_SIZE
	.align		4
.L_3:
        /*0018*/ 	.byte	0x04, 0x12
        /*001a*/ 	.short	(.L_5 - .L_4)
	.align		4
.L_4:
        /*001c*/ 	.word	index@(_Z13dotProductGPUPfS_S_i)
        /*0020*/ 	.word	0x00000000
.L_5:


//--------------------- .nv.compat                --------------------------
	.section	.nv.compat,"",@"SHT_CUDA_COMPAT_INFO"
	.align	4
        /*0000*/ 	.byte	0x02, 0x09, 0x00, 0x00, 0x02, 0x02, 0x01, 0x00, 0x02, 0x05, 0x05, 0x00, 0x03, 0x07, 0x01, 0x01
        /*0010*/ 	.byte	0x02, 0x03, 0x00, 0x00, 0x02, 0x06, 0x01, 0x00, 0x04, 0x0b, 0x08, 0x00, 0x09, 0x00, 0x00, 0x00
        /*0020*/ 	.byte	0x00, 0x00, 0x00, 0x00


//--------------------- .nv.info._Z13dotProductGPUPfS_S_i --------------------------
	.section	.nv.info._Z13dotProductGPUPfS_S_i,"",@"SHT_CUDA_INFO"
	.sectionflags	@""
	.align	4


	//----- nvinfo : EIATTR_CUDA_API_VERSION
	.align		4
        /*0000*/ 	.byte	0x04, 0x37
        /*0002*/ 	.short	(.L_7 - .L_6)
.L_6:
        /*0004*/ 	.word	0x00000082


	//----- nvinfo : EIATTR_KPARAM_INFO
	.align		4
.L_7:
        /*0008*/ 	.byte	0x04, 0x17
        /*000a*/ 	.short	(.L_9 - .L_8)
.L_8:
        /*000c*/ 	.word	0x00000000
        /*0010*/ 	.short	0x0003
        /*0012*/ 	.short	0x0018
        /*0014*/ 	.byte	0x00, 0xf0, 0x11, 0x00


	//----- nvinfo : EIATTR_KPARAM_INFO
	.align		4
.L_9:
        /*0018*/ 	.byte	0x04, 0x17
        /*001a*/ 	.short	(.L_11 - .L_10)
.L_10:
        /*001c*/ 	.word	0x00000000
        /*0020*/ 	.short	0x0002
        /*0022*/ 	.short	0x0010
        /*0024*/ 	.byte	0x00, 0xf5, 0x21, 0x00


	//----- nvinfo : EIATTR_KPARAM_INFO
	.align		4
.L_11:
        /*0028*/ 	.byte	0x04, 0x17
        /*002a*/ 	.short	(.L_13 - .L_12)
.L_12:
        /*002c*/ 	.word	0x00000000
        /*0030*/ 	.short	0x0001
        /*0032*/ 	.short	0x0008
        /*0034*/ 	.byte	0x00, 0xf5, 0x21, 0x00


	//----- nvinfo : EIATTR_KPARAM_INFO
	.align		4
.L_13:
        /*0038*/ 	.byte	0x04, 0x17
        /*003a*/ 	.short	(.L_15 - .L_14)
.L_14:
        /*003c*/ 	.word	0x00000000
        /*0040*/ 	.short	0x0000
        /*0042*/ 	.short	0x0000
        /*0044*/ 	.byte	0x00, 0xf5, 0x21, 0x00


	//----- nvinfo : EIATTR_SPARSE_MMA_MASK
	.align		4
.L_15:
        /*0048*/ 	.byte	0x03, 0x50
        /*004a*/ 	.short	0x0000


	//----- nvinfo : EIATTR_MAXREG_COUNT
	.align		4
        /*004c*/ 	.byte	0x03, 0x1b
        /*004e*/ 	.short	0x00ff


	//----- nvinfo : EIATTR_NUM_BARRIERS
	.align		4
        /*0050*/ 	.byte	0x02, 0x4c
        /*0052*/ 	.byte	0x01
	.zero		1


	//----- nvinfo : EIATTR_MERCURY_ISA_VERSION
	.align		4
        /*0054*/ 	.byte	0x03, 0x5f
        /*0056*/ 	.short	0x0101


	//----- nvinfo : EIATTR_VRC_CTA_INIT_COUNT
	.align		4
        /*0058*/ 	.byte	0x02, 0x4a
	.zero		1
	.zero		1


	//----- nvinfo : EIATTR_EXIT_INSTR_OFFSETS
	.align		4
        /*005c*/ 	.byte	0x04, 0x1c
        /*005e*/ 	.short	(.L_17 - .L_16)


	//   ....[0]....
.L_16:
        /*0060*/ 	.word	0x00000160


	//   ....[1]....
        /*0064*/ 	.word	0x000003c0


	//----- nvinfo : EIATTR_CBANK_PARAM_SIZE
	.align		4
.L_17:
        /*0068*/ 	.byte	0x03, 0x19
        /*006a*/ 	.short	0x001c


	//----- nvinfo : EIATTR_PARAM_CBANK
	.align		4
        /*006c*/ 	.byte	0x04, 0x0a
        /*006e*/ 	.short	(.L_19 - .L_18)
	.align		4
.L_18:
        /*0070*/ 	.word	index@(.nv.constant0._Z13dotProductGPUPfS_S_i)
        /*0074*/ 	.short	0x0380
        /*0076*/ 	.short	0x001c


	//----- nvinfo : EIATTR_SW_WAR
	.align		4
.L_19:
        /*0078*/ 	.byte	0x04, 0x36
        /*007a*/ 	.short	(.L_21 - .L_20)
.L_20:
        /*007c*/ 	.word	0x00000008
.L_21:


//--------------------- .nv.callgraph             --------------------------
	.section	.nv.callgraph,"",@"SHT_CUDA_CALLGRAPH"
	.align	4
	.sectionentsize	8
	.align		4
        /*0000*/ 	.word	0x00000000
	.align		4
        /*0004*/ 	.word	0xffffffff
	.align		4
        /*0008*/ 	.word	0x00000000
	.align		4
        /*000c*/ 	.word	0xfffffffe
	.align		4
        /*0010*/ 	.word	0x00000000
	.align		4
        /*0014*/ 	.word	0xfffffffd
	.align		4
        /*0018*/ 	.word	0x00000000
	.align		4
        /*001c*/ 	.word	0xfffffffc


//--------------------- .text._Z13dotProductGPUPfS_S_i --------------------------
	.section	.text._Z13dotProductGPUPfS_S_i,"ax",@progbits
	.align	128
        .global         _Z13dotProductGPUPfS_S_i
        .type           _Z13dotProductGPUPfS_S_i,@function
        .size           _Z13dotProductGPUPfS_S_i,(.L_x_3 - _Z13dotProductGPUPfS_S_i)
        .other          _Z13dotProductGPUPfS_S_i,@"STO_CUDA_ENTRY STV_DEFAULT"
_Z13dotProductGPUPfS_S_i:
.text._Z13dotProductGPUPfS_S_i:
[----:B------:R-:W-:Y:S01]  /*0000*/  LDC R1, c[0x0][0x37c] ;  /* 0x0000df00ff017b82 */ /* 0x000fe20000000800 */
[----:B------:R-:W0:Y:S07]  /*0010*/  S2R R0, SR_TID.X ;  /* 0x0000000000007919 */ /* 0x000e2e0000002100 */
[----:B------:R-:W0:Y:S01]  /*0020*/  S2UR UR4, SR_CTAID.X ;  /* 0x00000000000479c3 */ /* 0x000e220000002500 */
[----:B------:R-:W1:Y:S01]  /*0030*/  LDCU UR5, c[0x0][0x398] ;  /* 0x00007300ff0577ac */ /* 0x000e620008000800 */
[----:B------:R-:W2:Y:S06]  /*0040*/  LDCU.64 UR6, c[0x0][0x358] ;  /* 0x00006b00ff0677ac */ /* 0x000eac0008000a00 */
[----:B------:R-:W0:Y:S08]  /*0050*/  LDC R5, c[0x0][0x360] ;  /* 0x0000d800ff057b82 */ /* 0x000e300000000800 */
[----:B------:R-:W3:Y:S08]  /*0060*/  LDC.64 R2, c[0x0][0x380] ;  /* 0x0000e000ff027b82 */ /* 0x000ef00000000a00 */
[----:B------:R-:W4:Y:S01]  /*0070*/  LDC.64 R8, c[0x0][0x388] ;  /* 0x0000e200ff087b82 */ /* 0x000f220000000a00 */
[----:B0-----:R-:W-:-:S05]  /*0080*/  IMAD R4, R5, UR4, R0 ;  /* 0x0000000405047c24 */ /* 0x001fca000f8e0200 */
[----:B-1----:R-:W-:-:S13]  /*0090*/  ISETP.GE.AND P0, PT, R4, UR5, PT ;  /* 0x0000000504007c0c */ /* 0x002fda000bf06270 */
[----:B---3--:R-:W-:-:S04]  /*00a0*/  @!P0 IMAD.WIDE R2, R4, 0x4, R2 ;  /* 0x0000000404028825 */ /* 0x008fc800078e0202 */
[----:B----4-:R-:W-:Y:S02]  /*00b0*/  @!P0 IMAD.WIDE R8, R4, 0x4, R8 ;  /* 0x0000000404088825 */ /* 0x010fe400078e0208 */
[----:B--2---:R-:W2:Y:S04]  /*00c0*/  @!P0 LDG.E R2, desc[UR6][R2.64] ;  /* 0x0000000602028981 */ /* 0x004ea8000c1e1900 */
[----:B------:R-:W2:Y:S01]  /*00d0*/  @!P0 LDG.E R9, desc[UR6][R8.64] ;  /* 0x0000000608098981 */ /* 0x000ea2000c1e1900 */
[----:B------:R-:W0:Y:S01]  /*00e0*/  S2UR UR5, SR_CgaCtaId ;  /* 0x00000000000579c3 */ /* 0x000e220000008800 */
[----:B------:R-:W-:Y:S01]  /*00f0*/  UMOV UR4, 0x400 ;  /* 0x0000040000047882 */ /* 0x000fe20000000000 */
[----:B------:R-:W-:Y:S01]  /*0100*/  ISETP.GE.U32.AND P1, PT, R5, 0x2, PT ;  /* 0x000000020500780c */ /* 0x000fe20003f26070 */
[----:B0-----:R-:W-:-:S06]  /*0110*/  ULEA UR4, UR5, UR4, 0x18 ;  /* 0x0000000405047291 */ /* 0x001fcc000f8ec0ff */
[----:B------:R-:W-:Y:S01]  /*0120*/  LEA R6, R0, UR4, 0x2 ;  /* 0x0000000400067c11 */ /* 0x000fe2000f8e10ff */
[----:B--2---:R-:W-:-:S05]  /*0130*/  @!P0 FMUL R7, R2, R9 ;  /* 0x0000000902078220 */ /* 0x004fca0000400000 */
[----:B------:R0:W-:Y:S01]  /*0140*/  @!P0 STS [R6], R7 ;  /* 0x0000000706008388 */ /* 0x0001e20000000800 */
[----:B------:R-:W-:Y:S06]  /*0150*/  BAR.SYNC.DEFER_BLOCKING 0x0 ;  /* 0x0000000000007b1d */ /* 0x000fec0000010000 */
[----:B------:R-:W-:Y:S05]  /*0160*/  @!P1 EXIT ;  /* 0x000000000000994d */ /* 0x000fea0003800000 */
[----:B------:R-:W-:Y:S01]  /*0170*/  ISETP.NE.AND P1, PT, R0, RZ, PT ;  /* 0x000000ff0000720c */ /* 0x000fe20003f25270 */
[----:B------:R-:W1:Y:S01]  /*0180*/  LDC.64 R2, c[0x0][0x390] ;  /* 0x0000e400ff027b82 */ /* 0x000e620000000a00 */
[----:B------:R-:W2:Y:S11]  /*0190*/  LDCU UR4, c[0x0][0x398] ;  /* 0x00007300ff0477ac */ /* 0x000eb60008000800 */
[----:B------:R-:W3:Y:S01]  /*01a0*/  @!P1 S2R R8, SR_CgaCtaId ;  /* 0x0000000000089919 */ /* 0x000ee20000008800 */
[----:B0-----:R-:W-:Y:S01]  /*01b0*/  @!P1 MOV R7, 0x400 ;  /* 0x0000040000079802 */ /* 0x001fe20000000f00 */
[----:B-1----:R-:W-:-:S03]  /*01c0*/  IMAD.WIDE R2, R4, 0x4, R2 ;  /* 0x0000000404027825 */ /* 0x002fc600078e0202 */
[----:B--23--:R-:W-:-:S07]  /*01d0*/  @!P1 LEA R12, R8, R7, 0x18 ;  /* 0x00000007080c9211 */ /* 0x00cfce00078ec0ff */
.L_x_1:
[----:B------:R-:W-:-:S04]  /*01e0*/  LOP3.LUT R7, R5, 0x1, RZ, 0xc0, !PT ;  /* 0x0000000105077812 */ /* 0x000fc800078ec0ff */
[----:B------:R-:W-:-:S13]  /*01f0*/  ISETP.NE.U32.AND P0, PT, R7, 0x1, PT ;  /* 0x000000010700780c */ /* 0x000fda0003f05070 */
[----:B0-----:R-:W-:Y:S05]  /*0200*/  @P0 BRA `(.L_x_0) ;  /* 0x0000000000300947 */ /* 0x001fea0003800000 */
[----:B------:R-:W-:-:S05]  /*0210*/  IMAD.IADD R7, R4, 0x1, R5 ;  /* 0x0000000104077824 */ /* 0x000fca00078e0205 */
[----:B------:R-:W-:-:S04]  /*0220*/  ISETP.GT.AND P0, PT, R7, UR4, PT ;  /* 0x0000000407007c0c */ /* 0x000fc8000bf04270 */
[----:B------:R-:W-:-:S13]  /*0230*/  ISETP.NE.OR P0, PT, R0, RZ, P0 ;  /* 0x000000ff0000720c */ /* 0x000fda0000705670 */
[----:B------:R-:W0:Y:S01]  /*0240*/  @!P0 S2R R8, SR_CgaCtaId ;  /* 0x0000000000088919 */ /* 0x000e220000008800 */
[----:B------:R-:W-:-:S04]  /*0250*/  @!P0 MOV R7, 0x400 ;  /* 0x0000040000078802 */ /* 0x000fc80000000f00 */
[----:B0-----:R-:W-:-:S05]  /*0260*/  @!P0 LEA R10, R8, R7, 0x18 ;  /* 0x00000007080a8211 */ /* 0x001fca00078ec0ff */
[C---:B------:R-:W-:Y:S01]  /*0270*/  @!P0 IMAD R8, R5.reuse, 0x4, R10 ;  /* 0x0000000405088824 */ /* 0x040fe200078e020a */
[----:B------:R-:W-:Y:S01]  /*0280*/  @!P0 LDS R7, [R10] ;  /* 0x000000000a078984 */ /* 0x000fe20000000800 */
[----:B------:R-:W-:-:S04]  /*0290*/  VIADD R5, R5, 0xffffffff ;  /* 0xffffffff05057836 */ /* 0x000fc80000000000 */
[----:B------:R-:W0:Y:S02]  /*02a0*/  @!P0 LDS R8, [R8+-0x4] ;  /* 0xfffffc0008088984 */ /* 0x000e240000000800 */
[----:B0-----:R-:W-:-:S05]  /*02b0*/  @!P0 FADD R7, R7, R8 ;  /* 0x0000000807078221 */ /* 0x001fca0000000000 */
[----:B------:R0:W-:Y:S02]  /*02c0*/  @!P0 STS [R10], R7 ;  /* 0x000000070a008388 */ /* 0x0001e40000000800 */
.L_x_0:
[----:B------:R-:W-:-:S05]  /*02d0*/  SHF.R.U32.HI R11, RZ, 0x1, R5 ;  /* 0x00000001ff0b7819 */ /* 0x000fca0000011605 */
[----:B0-----:R-:W-:-:S05]  /*02e0*/  IMAD.IADD R7, R4, 0x1, R11 ;  /* 0x0000000104077824 */ /* 0x001fca00078e020b */
[----:B------:R-:W-:-:S04]  /*02f0*/  ISETP.GE.AND P0, PT, R7, UR4, PT ;  /* 0x0000000407007c0c */ /* 0x000fc8000bf06270 */
[----:B------:R-:W-:-:S13]  /*0300*/  ISETP.GE.U32.OR P0, PT, R0, R11, P0 ;  /* 0x0000000b0000720c */ /* 0x000fda0000706470 */
[----:B------:R-:W-:Y:S01]  /*0310*/  @!P0 IMAD R8, R11, 0x4, R6 ;  /* 0x000000040b088824 */ /* 0x000fe200078e0206 */
[----:B------:R-:W-:Y:S05]  /*0320*/  @!P0 LDS R7, [R6] ;  /* 0x0000000006078984 */ /* 0x000fea0000000800 */
[----:B------:R-:W0:Y:S02]  /*0330*/  @!P0 LDS R8, [R8] ;  /* 0x0000000008088984 */ /* 0x000e240000000800 */
[----:B0-----:R-:W-:-:S05]  /*0340*/  @!P0 FADD R7, R7, R8 ;  /* 0x0000000807078221 */ /* 0x001fca0000000000 */
[----:B------:R-:W-:Y:S01]  /*0350*/  @!P0 STS [R6], R7 ;  /* 0x0000000706008388 */ /* 0x000fe20000000800 */
[----:B------:R-:W-:Y:S01]  /*0360*/  BAR.SYNC.DEFER_BLOCKING 0x0 ;  /* 0x0000000000007b1d */ /* 0x000fe20000010000 */
[----:B------:R-:W-:Y:S01]  /*0370*/  ISETP.GT.U32.AND P0, PT, R5, 0x3, PT ;  /* 0x000000030500780c */ /* 0x000fe20003f04070 */
[----:B------:R-:W-:-:S04]  /*0380*/  IMAD.MOV.U32 R5, RZ, RZ, R11 ;  /* 0x000000ffff057224 */ /* 0x000fc800078e000b */
[----:B------:R-:W0:Y:S04]  /*0390*/  @!P1 LDS R9, [R12] ;  /* 0x000000000c099984 */ /* 0x000e280000000800 */
[----:B0-----:R0:W-:Y:S04]  /*03a0*/  @!P1 STG.E desc[UR6][R2.64], R9 ;  /* 0x0000000902009986 */ /* 0x0011e8000c101906 */
[----:B------:R-:W-:Y:S05]  /*03b0*/  @P0 BRA `(.L_x_1) ;  /* 0xfffffffc00880947 */ /* 0x000fea000383ffff */
[----:B------:R-:W-:Y:S05]  /*03c0*/  EXIT ;  /* 0x000000000000794d */ /* 0x000fea0003800000 */
.L_x_2:
[----:B------:R-:W-:-:S00]  /*03d0*/  BRA `(.L_x_2) ;  /* 0xfffffffc00fc7947 */ /* 0x000fc0000383ffff */
[----:B------:R-:W-:-:S00]  /*03e0*/  NOP ;  /* 0x0000000000007918 */ /* 0x000fc00000000000 */
        /* <DEDUP_REMOVED lines=9> */
.L_x_3:


//--------------------- .nv.shared._Z13dotProductGPUPfS_S_i --------------------------
	.section	.nv.shared._Z13dotProductGPUPfS_S_i,"aw",@nobits
	.sectionflags	@""
	.align	4
.nv.shared._Z13dotProductGPUPfS_S_i:
	.zero		1824


//--------------------- .nv.shared.reserved.0     --------------------------
	.section	.nv.shared.reserved.0,"aw",@nobits
	.weak		__nv_reservedSMEM_offset_0_alias
	.size		__nv_reservedSMEM_offset_0_alias, 0, 64
	.other		__nv_reservedSMEM_offset_0_alias,@"STO_CUDA_RESERVED_SHARED STV_DEFAULT"
__nv_reservedSMEM_offset_0_alias:
	.zero		0
	.zero		64


//--------------------- .nv.constant0._Z13dotProductGPUPfS_S_i --------------------------
	.section	.nv.constant0._Z13dotProductGPUPfS_S_i,"a",@progbits
	.sectionflags	@""
	.align	4
.nv.constant0._Z13dotProductGPUPfS_S_i:
	.zero		924


//--------------------- SYMBOLS --------------------------

	.type		.nv.reservedSmem.offset0,@object
	.size		.nv.reservedSmem.offset0,0x4
	.type		.nv.reservedSmem.cap,@object
	.size		.nv.reservedSmem.cap,0x4
